//
// Generated by NVIDIA NVVM Compiler
//
// Compiler Build ID: CL-36424714
// Cuda compilation tools, release 13.0, V13.0.88
// Based on NVVM 20.0.0
//

.version 9.0
.target sm_100
.address_size 64

	// .globl	default_function_kernel

.visible .entry default_function_kernel(
	.param .u64 .ptr .align 1 default_function_kernel_param_0,
	.param .u64 .ptr .align 1 default_function_kernel_param_1
)
.maxntid 64
{
	.reg .pred 	%p<4>;
	.reg .b32 	%r<8>;
	.reg .b32 	%f<20>;
	.reg .b64 	%rd<8>;

	ld.param.u64 	%rd1, [default_function_kernel_param_0];
	ld.param.u64 	%rd2, [default_function_kernel_param_1];
	mov.u32 	%r1, %ctaid.x;
	shl.b32 	%r3, %r1, 3;
	mov.u32 	%r2, %tid.x;
	shr.u32 	%r4, %r2, 3;
	or.b32  	%r5, %r3, %r4;
	setp.gt.u32 	%p1, %r5, 3674;
	@%p1 bra 	$L__BB0_2;
	cvta.to.global.u64 	%rd3, %rd2;
	cvta.to.global.u64 	%rd4, %rd1;
	shl.b32 	%r6, %r1, 6;
	or.b32  	%r7, %r6, %r2;
	mul.wide.u32 	%rd5, %r7, 4;
	add.s64 	%rd6, %rd3, %rd5;
	ld.global.nc.f32 	%f1, [%rd6];
	abs.f32 	%f2, %f1;
	setp.gt.f32 	%p2, %f2, 0f3F800000;
	rcp.approx.ftz.f32 	%f3, %f2;
	selp.f32 	%f4, %f3, %f2, %p2;
	mul.f32 	%f5, %f4, %f4;
	fma.rn.f32 	%f6, %f5, 0f3B2090AA, 0fBC6BE14F;
	fma.rn.f32 	%f7, %f6, %f5, 0f3D23397E;
	fma.rn.f32 	%f8, %f7, %f5, 0fBD948A7A;
	fma.rn.f32 	%f9, %f8, %f5, 0f3DD76B21;
	fma.rn.f32 	%f10, %f9, %f5, 0fBE111E88;
	fma.rn.f32 	%f11, %f10, %f5, 0f3E4CAF60;
	fma.rn.f32 	%f12, %f11, %f5, 0fBEAAAA27;
	mul.f32 	%f13, %f5, %f12;
	fma.rn.f32 	%f14, %f13, %f4, %f4;
	neg.f32 	%f15, %f14;
	fma.rn.f32 	%f16, 0f3F6EE581, 0f3FD774EB, %f15;
	selp.f32 	%f17, %f16, %f14, %p2;
	setp.num.f32 	%p3, %f2, %f2;
	copysign.f32 	%f18, %f1, %f17;
	selp.f32 	%f19, %f18, %f17, %p3;
	add.s64 	%rd7, %rd4, %rd5;
	st.global.f32 	[%rd7], %f19;
$L__BB0_2:
	ret;

}


// ===== COMPILED SASS (sm_100) =====

	.target	sm_100

	.elftype	@"ET_EXEC"


//--------------------- .note.nv.tkinfo           --------------------------
	.section	.note.nv.tkinfo,"",@"SHT_NOTE"
	.sectionflags	@"SHF_NOTE_NV_TKINFO"
	.tkinfo
        /*0018*/ 	.word	0x00000002
        /*0030*/ 	.string	""
        /*0030*/ 	.string	"ptxas"
        /*0030*/ 	.string	"Cuda compilation tools, release 13.0, V13.0.88"
        /*0030*/ 	.string	"Build cuda_13.0.r13.0/compiler.36424714_0"
        /*0030*/ 	.string	"-arch sm_100 -m 64 "



//--------------------- .note.nv.cuinfo           --------------------------
	.section	.note.nv.cuinfo,"",@"SHT_NOTE"
	.sectionflags	@"SHF_NOTE_NV_CUINFO"
        /*0018*/ 	.short	0x0002
        /*001a*/ 	.short	0x0064
        /*001c*/ 	.short	0x0082
	.zero		2


//--------------------- .nv.info                  --------------------------
	.section	.nv.info,"",@"SHT_CUDA_INFO"
	.align	4


	//----- nvinfo : EIATTR_REGCOUNT
	.align		4
        /*0000*/ 	.byte	0x04, 0x2f
        /*0002*/ 	.short	(.L_1 - .L_0)
	.align		4
.L_0:
        /*0004*/ 	.word	index@(default_function_kernel)
        /*0008*/ 	.word	0x0000000c


	//----- nvinfo : EIATTR_FRAME_SIZE
	.align		4
.L_1:
        /*000c*/ 	.byte	0x04, 0x11
        /*000e*/ 	.short	(.L_3 - .L_2)
	.align		4
.L_2:
        /*0010*/ 	.word	index@(default_function_kernel)
        /*0014*/ 	.word	0x00000000


	//----- nvinfo : EIATTR_MIN_STACK_SIZE
	.align		4
.L_3:
        /*0018*/ 	.byte	0x04, 0x12
        /*001a*/ 	.short	(.L_5 - .L_4)
	.align		4
.L_4:
        /*001c*/ 	.word	index@(default_function_kernel)
        /*0020*/ 	.word	0x00000000
.L_5:


//--------------------- .nv.compat                --------------------------
	.section	.nv.compat,"",@"SHT_CUDA_COMPAT_INFO"
	.align	4
        /*0000*/ 	.byte	0x02, 0x09, 0x00, 0x00, 0x02, 0x02, 0x01, 0x00, 0x02, 0x05, 0x05, 0x00, 0x03, 0x07, 0x01, 0x01
        /*0010*/ 	.byte	0x02, 0x03, 0x00, 0x00, 0x02, 0x06, 0x01, 0x00, 0x04, 0x0b, 0x08, 0x00, 0x01, 0x00, 0x00, 0x00
        /*0020*/ 	.byte	0x00, 0x00, 0x00, 0x00


//--------------------- .nv.info.default_function_kernel --------------------------
	.section	.nv.info.default_function_kernel,"",@"SHT_CUDA_INFO"
	.sectionflags	@""
	.align	4


	//----- nvinfo : EIATTR_CUDA_API_VERSION
	.align		4
        /*0000*/ 	.byte	0x04, 0x37
        /*0002*/ 	.short	(.L_7 - .L_6)
.L_6:
        /*0004*/ 	.word	0x00000082


	//----- nvinfo : EIATTR_KPARAM_INFO
	.align		4
.L_7:
        /*0008*/ 	.byte	0x04, 0x17
        /*000a*/ 	.short	(.L_9 - .L_8)
.L_8:
        /*000c*/ 	.word	0x00000000
        /*0010*/ 	.short	0x0001
        /*0012*/ 	.short	0x0008
        /*0014*/ 	.byte	0x00, 0xf5, 0x21, 0x00


	//----- nvinfo : EIATTR_KPARAM_INFO
	.align		4
.L_9:
        /*0018*/ 	.byte	0x04, 0x17
        /*001a*/ 	.short	(.L_11 - .L_10)
.L_10:
        /*001c*/ 	.word	0x00000000
        /*0020*/ 	.short	0x0000
        /*0022*/ 	.short	0x0000
        /*0024*/ 	.byte	0x00, 0xf5, 0x21, 0x00


	//----- nvinfo : EIATTR_SPARSE_MMA_MASK
	.align		4
.L_11:
        /*0028*/ 	.byte	0x03, 0x50
        /*002a*/ 	.short	0x0000


	//----- nvinfo : EIATTR_MAXREG_COUNT
	.align		4
        /*002c*/ 	.byte	0x03, 0x1b
        /*002e*/ 	.short	0x00ff


	//----- nvinfo : EIATTR_MERCURY_ISA_VERSION
	.align		4
        /*0030*/ 	.byte	0x03, 0x5f
        /*0032*/ 	.short	0x0101


	//----- nvinfo : EIATTR_VRC_CTA_INIT_COUNT
	.align		4
        /*0034*/ 	.byte	0x02, 0x4a
	.zero		1
	.zero		1


	//----- nvinfo : EIATTR_EXIT_INSTR_OFFSETS
	.align		4
        /*0038*/ 	.byte	0x04, 0x1c
        /*003a*/ 	.short	(.L_13 - .L_12)


	//   ....[0]....
.L_12:
        /*003c*/ 	.word	0x00000070


	//   ....[1]....
        /*0040*/ 	.word	0x00000240


	//----- nvinfo : EIATTR_MAX_THREADS
	.align		4
.L_13:
        /*0044*/ 	.byte	0x04, 0x05
        /*0046*/ 	.short	(.L_15 - .L_14)
.L_14:
        /*0048*/ 	.word	0x00000040
        /*004c*/ 	.word	0x00000001
        /*0050*/ 	.word	0x00000001


	//----- nvinfo : EIATTR_CBANK_PARAM_SIZE
	.align		4
.L_15:
        /*0054*/ 	.byte	0x03, 0x19
        /*0056*/ 	.short	0x0010


	//----- nvinfo : EIATTR_PARAM_CBANK
	.align		4
        /*0058*/ 	.byte	0x04, 0x0a
        /*005a*/ 	.short	(.L_17 - .L_16)
	.align		4
.L_16:
        /*005c*/ 	.word	index@(.nv.constant0.default_function_kernel)
        /*0060*/ 	.short	0x0380
        /*0062*/ 	.short	0x0010


	//----- nvinfo : EIATTR_SW_WAR
	.align		4
.L_17:
        /*0064*/ 	.byte	0x04, 0x36
        /*0066*/ 	.short	(.L_19 - .L_18)
.L_18:
        /*0068*/ 	.word	0x00000008
.L_19:


//--------------------- .nv.callgraph             --------------------------
	.section	.nv.callgraph,"",@"SHT_CUDA_CALLGRAPH"
	.align	4
	.sectionentsize	8
	.align		4
        /*0000*/ 	.word	0x00000000
	.align		4
        /*0004*/ 	.word	0xffffffff
	.align		4
        /*0008*/ 	.word	0x00000000
	.align		4
        /*000c*/ 	.word	0xfffffffe
	.align		4
        /*0010*/ 	.word	0x00000000
	.align		4
        /*0014*/ 	.word	0xfffffffd
	.align		4
        /*0018*/ 	.word	0x00000000
	.align		4
        /*001c*/ 	.word	0xfffffffc


//--------------------- .text.default_function_kernel --------------------------
	.section	.text.default_function_kernel,"ax",@progbits
	.align	128
        .global         default_function_kernel
        .type           default_function_kernel,@function
        .size           default_function_kernel,(.L_x_1 - default_function_kernel)
        .other          default_function_kernel,@"STO_CUDA_ENTRY STV_DEFAULT"
default_function_kernel:
.text.default_function_kernel:
[----:B------:R-:W-:Y:S01]  /*0000*/  LDC R1, c[0x0][0x37c] ;  /* 0x0000df00ff017b82 */ /* 0x000fe20000000800 */
[----:B------:R-:W0:Y:S07]  /*0010*/  S2R R5, SR_TID.X ;  /* 0x0000000000057919 */ /* 0x000e2e0000002100 */
[----:B------:R-:W1:Y:S02]  /*0020*/  S2UR UR5, SR_CTAID.X ;  /* 0x00000000000579c3 */ /* 0x000e640000002500 */
[----:B-1----:R-:W-:Y:S01]  /*0030*/  USHF.L.U32 UR4, UR5, 0x3, URZ ;  /* 0x0000000305047899 */ /* 0x002fe200080006ff */
[----:B0-----:R-:W-:-:S05]  /*0040*/  SHF.R.U32.HI R0, RZ, 0x3, R5 ;  /* 0x00000003ff007819 */ /* 0x001fca0000011605 */
[----:B------:R-:W-:-:S04]  /*0050*/  LOP3.LUT R0, R0, UR4, RZ, 0xfc, !PT ;  /* 0x0000000400007c12 */ /* 0x000fc8000f8efcff */
[----:B------:R-:W-:-:S13]  /*0060*/  ISETP.GT.U32.AND P0, PT, R0, 0xe5a, PT ;  /* 0x00000e5a0000780c */ /* 0x000fda0003f04070 */
[----:B------:R-:W-:Y:S05]  /*0070*/  @P0 EXIT ;  /* 0x000000000000094d */ /* 0x000fea0003800000 */
[----:B------:R-:W0:Y:S01]  /*0080*/  LDC.64 R2, c[0x0][0x388] ;  /* 0x0000e200ff027b82 */ /* 0x000e220000000a00 */
[----:B------:R-:W1:Y:S01]  /*0090*/  LDCU.64 UR6, c[0x0][0x358] ;  /* 0x00006b00ff0677ac */ /* 0x000e620008000a00 */
[----:B------:R-:W-:-:S06]  /*00a0*/  USHF.L.U32 UR4, UR5, 0x6, URZ ;  /* 0x0000000605047899 */ /* 0x000fcc00080006ff */
[----:B------:R-:W-:-:S05]  /*00b0*/  LOP3.LUT R5, R5, UR4, RZ, 0xfc, !PT ;  /* 0x0000000405057c12 */ /* 0x000fca000f8efcff */
[----:B0-----:R-:W-:-:S05]  /*00c0*/  IMAD.WIDE.U32 R2, R5, 0x4, R2 ;  /* 0x0000000405027825 */ /* 0x001fca00078e0002 */
[----:B-1----:R0:W2:Y:S01]  /*00d0*/  LDG.E.CONSTANT R0, desc[UR6][R2.64] ;  /* 0x0000000602007981 */ /* 0x0020a2000c1e9900 */
[----:B------:R-:W-:Y:S01]  /*00e0*/  HFMA2 R9, -RZ, RZ, 0.890625, -0.00056934356689453125 ;  /* 0x3b2090aaff097431 */ /* 0x000fe200000001ff */
[----:B------:R-:W-:Y:S01]  /*00f0*/  MOV R6, 0x3f6ee581 ;  /* 0x3f6ee58100067802 */ /* 0x000fe20000000f00 */
[----:B0-----:R-:W0:Y:S02]  /*0100*/  LDC.64 R2, c[0x0][0x380] ;  /* 0x0000e000ff027b82 */ /* 0x001e240000000a00 */
[----:B0-----:R-:W-:Y:S01]  /*0110*/  IMAD.WIDE.U32 R2, R5, 0x4, R2 ;  /* 0x0000000405027825 */ /* 0x001fe200078e0002 */
[----:B--2---:R-:W0:Y:S01]  /*0120*/  MUFU.RCP R7, |R0| ;  /* 0x4000000000077308 */ /* 0x004e220000001000 */
[----:B------:R-:W-:-:S04]  /*0130*/  FSETP.GT.AND P0, PT, |R0|, 1, PT ;  /* 0x3f8000000000780b */ /* 0x000fc80003f04200 */
[----:B0-----:R-:W-:-:S05]  /*0140*/  FSEL R7, R7, |R0|, P0 ;  /* 0x4000000007077208 */ /* 0x001fca0000000000 */
[----:B------:R-:W-:-:S04]  /*0150*/  FMUL R4, R7, R7 ;  /* 0x0000000707047220 */ /* 0x000fc80000400000 */
[----:B------:R-:W-:-:S04]  /*0160*/  FFMA R9, R4, R9, -0.014396979473531246185 ;  /* 0xbc6be14f04097423 */ /* 0x000fc80000000009 */
[----:B------:R-:W-:-:S04]  /*0170*/  FFMA R9, R4, R9, 0.039849750697612762451 ;  /* 0x3d23397e04097423 */ /* 0x000fc80000000009 */
[----:B------:R-:W-:-:S04]  /*0180*/  FFMA R9, R4, R9, -0.072529748082160949707 ;  /* 0xbd948a7a04097423 */ /* 0x000fc80000000009 */
[----:B------:R-:W-:-:S04]  /*0190*/  FFMA R9, R4, R9, 0.10518480092287063599 ;  /* 0x3dd76b2104097423 */ /* 0x000fc80000000009 */
[----:B------:R-:W-:-:S04]  /*01a0*/  FFMA R9, R4, R9, -0.14171802997589111328 ;  /* 0xbe111e8804097423 */ /* 0x000fc80000000009 */
[----:B------:R-:W-:-:S04]  /*01b0*/  FFMA R9, R4, R9, 0.19988775253295898438 ;  /* 0x3e4caf6004097423 */ /* 0x000fc80000000009 */
[----:B------:R-:W-:-:S04]  /*01c0*/  FFMA R9, R4, R9, -0.33332940936088562012 ;  /* 0xbeaaaa2704097423 */ /* 0x000fc80000000009 */
[----:B------:R-:W-:-:S04]  /*01d0*/  FMUL R4, R4, R9 ;  /* 0x0000000904047220 */ /* 0x000fc80000400000 */
[----:B------:R-:W-:-:S04]  /*01e0*/  FFMA R7, R7, R4, R7 ;  /* 0x0000000407077223 */ /* 0x000fc80000000007 */
[----:B------:R-:W-:Y:S01]  /*01f0*/  @P0 FFMA R7, R6, 1.6832555532455444336, -R7 ;  /* 0x3fd774eb06070823 */ /* 0x000fe20000000807 */
[----:B------:R-:W-:-:S04]  /*0200*/  FSETP.NAN.AND P0, PT, |R0|, |R0|, PT ;  /* 0x400000000000720b */ /* 0x000fc80003f08200 */
[----:B------:R-:W-:-:S04]  /*0210*/  LOP3.LUT R0, R7, 0x80000000, R0, 0xb8, !PT ;  /* 0x8000000007007812 */ /* 0x000fc800078eb800 */
[----:B------:R-:W-:-:S05]  /*0220*/  FSEL R7, R0, R7, !P0 ;  /* 0x0000000700077208 */ /* 0x000fca0004000000 */
[----:B------:R-:W-:Y:S01]  /*0230*/  STG.E desc[UR6][R2.64], R7 ;  /* 0x0000000702007986 */ /* 0x000fe2000c101906 */
[----:B------:R-:W-:Y:S05]  /*0240*/  EXIT ;  /* 0x000000000000794d */ /* 0x000fea0003800000 */
.L_x_0:
[----:B------:R-:W-:-:S00]  /*0250*/  BRA `(.L_x_0) ;  /* 0xfffffffc00fc7947 */ /* 0x000fc0000383ffff */
[----:B------:R-:W-:-:S00]  /*0260*/  NOP ;  /* 0x0000000000007918 */ /* 0x000fc00000000000 */
        /* <DEDUP_REMOVED lines=9> */
.L_x_1:


//--------------------- .nv.shared.reserved.0     --------------------------
	.section	.nv.shared.reserved.0,"aw",@nobits
	.weak		__nv_reservedSMEM_offset_0_alias
	.size		__nv_reservedSMEM_offset_0_alias, 0, 64
	.other		__nv_reservedSMEM_offset_0_alias,@"STO_CUDA_RESERVED_SHARED STV_DEFAULT"
__nv_reservedSMEM_offset_0_alias:
	.zero		0
	.zero		64


//--------------------- .nv.constant0.default_function_kernel --------------------------
	.section	.nv.constant0.default_function_kernel,"a",@progbits
	.sectionflags	@""
	.align	4
.nv.constant0.default_function_kernel:
	.zero		912


//--------------------- SYMBOLS --------------------------

	.type		.nv.reservedSmem.offset0,@object
	.size		.nv.reservedSmem.offset0,0x4
